	.headerflags	@"EF_CUDA_TEXMODE_UNIFIED EF_CUDA_64BIT_ADDRESS EF_CUDA_ACCELERATORS EF_CUDA_SM90 EF_CUDA_VIRTUAL_SM(EF_CUDA_SM90)"
	.elftype	@"ET_EXEC"


//--------------------- .nv.info                  --------------------------
	.section	.nv.info,"",@"SHT_CUDA_INFO"
	.align	4


	//----- nvinfo : EIATTR_REGCOUNT
	.align		4
        /*0000*/ 	.byte	0x04, 0x2f
        /*0002*/ 	.short	(.L_1 - .L_0)
	.align		4
.L_0:
        /*0004*/ 	.word	index@(triton_poi_fused_add_0)
        /*0008*/ 	.word	0x00000010


	//----- nvinfo : EIATTR_MIN_STACK_SIZE
	.align		4
.L_1:
        /*000c*/ 	.byte	0x04, 0x12
        /*000e*/ 	.short	(.L_3 - .L_2)
	.align		4
.L_2:
        /*0010*/ 	.word	index@(triton_poi_fused_add_0)
        /*0014*/ 	.word	0x00000000


	//----- nvinfo : EIATTR_FRAME_SIZE
	.align		4
.L_3:
        /*0018*/ 	.byte	0x04, 0x11
        /*001a*/ 	.short	(.L_5 - .L_4)
	.align		4
.L_4:
        /*001c*/ 	.word	index@(triton_poi_fused_add_0)
        /*0020*/ 	.word	0x00000000


	//----- nvinfo : EIATTR_MIN_STACK_SIZE
	.align		4
.L_5:
        /*0024*/ 	.byte	0x04, 0x12
        /*0026*/ 	.short	(.L_7 - .L_6)
	.align		4
.L_6:
        /*0028*/ 	.word	index@(triton_poi_fused_add_0)
        /*002c*/ 	.word	0x00000000
.L_7:


//--------------------- .nv.info.triton_poi_fused_add_0 --------------------------
	.section	.nv.info.triton_poi_fused_add_0,"",@"SHT_CUDA_INFO"
	.sectionflags	@""
	.align	4


	//----- nvinfo : EIATTR_CUDA_API_VERSION
	.align		4
        /*0000*/ 	.byte	0x04, 0x37
        /*0002*/ 	.short	(.L_9 - .L_8)
.L_8:
        /*0004*/ 	.word	0x0000007c


	//----- nvinfo : EIATTR_KPARAM_INFO
	.align		4
.L_9:
        /*0008*/ 	.byte	0x04, 0x17
        /*000a*/ 	.short	(.L_11 - .L_10)
.L_10:
        /*000c*/ 	.word	0x00000000
        /*0010*/ 	.short	0x0003
        /*0012*/ 	.short	0x0018
        /*0014*/ 	.byte	0x00, 0xf0, 0x11, 0x00


	//----- nvinfo : EIATTR_KPARAM_INFO
	.align		4
.L_11:
        /*0018*/ 	.byte	0x04, 0x17
        /*001a*/ 	.short	(.L_13 - .L_12)
.L_12:
        /*001c*/ 	.word	0x00000000
        /*0020*/ 	.short	0x0002
        /*0022*/ 	.short	0x0010
        /*0024*/ 	.byte	0x00, 0xf4, 0x21, 0x00


	//----- nvinfo : EIATTR_KPARAM_INFO
	.align		4
.L_13:
        /*0028*/ 	.byte	0x04, 0x17
        /*002a*/ 	.short	(.L_15 - .L_14)
.L_14:
        /*002c*/ 	.word	0x00000000
        /*0030*/ 	.short	0x0001
        /*0032*/ 	.short	0x0008
        /*0034*/ 	.byte	0x00, 0xf4, 0x21, 0x00


	//----- nvinfo : EIATTR_KPARAM_INFO
	.align		4
.L_15:
        /*0038*/ 	.byte	0x04, 0x17
        /*003a*/ 	.short	(.L_17 - .L_16)
.L_16:
        /*003c*/ 	.word	0x00000000
        /*0040*/ 	.short	0x0000
        /*0042*/ 	.short	0x0000
        /*0044*/ 	.byte	0x00, 0xf4, 0x21, 0x00


	//----- nvinfo : EIATTR_SPARSE_MMA_MASK
	.align		4
.L_17:
        /*0048*/ 	.byte	0x03, 0x50
        /*004a*/ 	.short	0x0000


	//----- nvinfo : EIATTR_MAXREG_COUNT
	.align		4
        /*004c*/ 	.byte	0x03, 0x1b
        /*004e*/ 	.short	0x00ff


	//----- nvinfo : EIATTR_EXIT_INSTR_OFFSETS
	.align		4
        /*0050*/ 	.byte	0x04, 0x1c
        /*0052*/ 	.short	(.L_19 - .L_18)


	//   ....[0]....
.L_18:
        /*0054*/ 	.word	0x000001f0


	//   ....[1]....
        /*0058*/ 	.word	0x00000210


	//----- nvinfo : EIATTR_REQNTID
	.align		4
.L_19:
        /*005c*/ 	.byte	0x04, 0x10
        /*005e*/ 	.short	(.L_21 - .L_20)
.L_20:
        /*0060*/ 	.word	0x00000080
        /*0064*/ 	.word	0x00000001
        /*0068*/ 	.word	0x00000001


	//----- nvinfo : EIATTR_CBANK_PARAM_SIZE
	.align		4
.L_21:
        /*006c*/ 	.byte	0x03, 0x19
        /*006e*/ 	.short	0x001c


	//----- nvinfo : EIATTR_PARAM_CBANK
	.align		4
        /*0070*/ 	.byte	0x04, 0x0a
        /*0072*/ 	.short	(.L_23 - .L_22)
	.align		4
.L_22:
        /*0074*/ 	.word	index@(.nv.constant0.triton_poi_fused_add_0)
        /*0078*/ 	.short	0x0210
        /*007a*/ 	.short	0x001c


	//----- nvinfo : EIATTR_SW_WAR
	.align		4
.L_23:
        /*007c*/ 	.byte	0x04, 0x36
        /*007e*/ 	.short	(.L_25 - .L_24)
.L_24:
        /*0080*/ 	.word	0x00000008
.L_25:


//--------------------- .nv.callgraph             --------------------------
	.section	.nv.callgraph,"",@"SHT_CUDA_CALLGRAPH"
	.align	4
	.sectionentsize	8
	.align		4
        /*0000*/ 	.word	0x00000000
	.align		4
        /*0004*/ 	.word	0xffffffff
	.align		4
        /*0008*/ 	.word	0x00000000
	.align		4
        /*000c*/ 	.word	0xfffffffe
	.align		4
        /*0010*/ 	.word	0x00000000
	.align		4
        /*0014*/ 	.word	0xfffffffd
	.align		4
        /*0018*/ 	.word	0x00000000
	.align		4
        /*001c*/ 	.word	0xfffffffc


//--------------------- .text.triton_poi_fused_add_0 --------------------------
	.section	.text.triton_poi_fused_add_0,"ax",@progbits
	.align	128
        .global         triton_poi_fused_add_0
        .type           triton_poi_fused_add_0,@function
        .size           triton_poi_fused_add_0,(.L_x_1 - triton_poi_fused_add_0)
        .other          triton_poi_fused_add_0,@"STO_CUDA_ENTRY STV_DEFAULT"
triton_poi_fused_add_0:
.text.triton_poi_fused_add_0:
[----:B------:R-:W0:Y:S02]  /*0000*/  LDC R1, c[0x0][0x28] ;  /* 0x00000a00ff017b82 */ /* 0x000e240000000800 */
[----:B------:R-:W1:Y:S01]  /*0010*/  S2R R0, SR_TID.X ;  /* 0x0000000000007919 */ /* 0x000e620000002100 */
[----:B------:R-:W2:Y:S01]  /*0020*/  LDC.64 R4, c[0x0][0x218] ;  /* 0x00008600ff047b82 */ /* 0x000ea20000000a00 */
[----:B------:R-:W-:Y:S02]  /*0030*/  CS2R R10, SRZ ;  /* 0x00000000000a7805 */ /* 0x000fe4000001ff00 */
[----:B------:R-:W-:Y:S01]  /*0040*/  CS2R R12, SRZ ;  /* 0x00000000000c7805 */ /* 0x000fe2000001ff00 */
[----:B------:R-:W3:Y:S01]  /*0050*/  S2R R9, SR_CTAID.X ;  /* 0x0000000000097919 */ /* 0x000ee20000002500 */
[----:B------:R-:W-:-:S03]  /*0060*/  ULDC.64 UR4, c[0x0][0x208] ;  /* 0x0000820000047ab9 */ /* 0x000fc60000000a00 */
[----:B------:R-:W4:Y:S01]  /*0070*/  LDC.64 R2, c[0x0][0x210] ;  /* 0x00008400ff027b82 */ /* 0x000f220000000a00 */
[----:B-1----:R-:W-:Y:S01]  /*0080*/  IMAD.SHL.U32 R0, R0, 0x2, RZ ;  /* 0x0000000200007824 */ /* 0x002fe200078e00ff */
[----:B---3--:R-:W-:-:S04]  /*0090*/  SHF.R.S32.HI R6, RZ, 0x17, R9 ;  /* 0x00000017ff067819 */ /* 0x008fc80000011409 */
[----:B------:R-:W-:Y:S02]  /*00a0*/  LOP3.LUT R0, R0, 0xfe, RZ, 0xc0, !PT ;  /* 0x000000fe00007812 */ /* 0x000fe400078ec0ff */
[----:B------:R-:W-:-:S03]  /*00b0*/  SGXT R6, R6, 0x1 ;  /* 0x000000010606781a */ /* 0x000fc60000000200 */
[----:B------:R-:W-:-:S04]  /*00c0*/  IMAD R9, R9, 0x100, R0 ;  /* 0x0000010009097824 */ /* 0x000fc800078e0200 */
[C---:B----4-:R-:W-:Y:S01]  /*00d0*/  IMAD.WIDE R2, R9.reuse, 0x4, R2 ;  /* 0x0000000409027825 */ /* 0x050fe200078e0202 */
[CC--:B------:R-:W-:Y:S02]  /*00e0*/  LEA.HI R0, R6.reuse, R9.reuse, RZ, 0x4 ;  /* 0x0000000906007211 */ /* 0x0c0fe400078f20ff */
[----:B------:R-:W-:Y:S02]  /*00f0*/  LEA.HI R6, R6, R9, RZ, 0x2 ;  /* 0x0000000906067211 */ /* 0x000fe400078f10ff */
[----:B------:R-:W-:Y:S02]  /*0100*/  SHF.R.S32.HI R0, RZ, 0x4, R0 ;  /* 0x00000004ff007819 */ /* 0x000fe40000011400 */
[----:B------:R-:W-:Y:S02]  /*0110*/  LOP3.LUT R6, R6, 0xfffffffc, RZ, 0xc0, !PT ;  /* 0xfffffffc06067812 */ /* 0x000fe400078ec0ff */
[----:B------:R-:W-:Y:S02]  /*0120*/  LEA.HI R7, R0, R0, RZ, 0x2 ;  /* 0x0000000000077211 */ /* 0x000fe400078f10ff */
[C---:B------:R-:W-:Y:S01]  /*0130*/  ISETP.GE.AND P0, PT, R9.reuse, 0x100, PT ;  /* 0x000001000900780c */ /* 0x040fe20003f06270 */
[----:B------:R-:W-:Y:S01]  /*0140*/  IMAD.IADD R6, R9, 0x1, -R6 ;  /* 0x0000000109067824 */ /* 0x000fe200078e0a06 */
[----:B------:R-:W-:-:S05]  /*0150*/  LOP3.LUT R7, R7, 0x3ffffffc, RZ, 0xc0, !PT ;  /* 0x3ffffffc07077812 */ /* 0x000fca00078ec0ff */
[----:B------:R-:W-:-:S04]  /*0160*/  IMAD.IADD R7, R0, 0x1, -R7 ;  /* 0x0000000100077824 */ /* 0x000fc800078e0a07 */
[----:B------:R-:W-:Y:S02]  /*0170*/  IMAD R7, R7, 0x4, R6 ;  /* 0x0000000407077824 */ /* 0x000fe400078e0206 */
[----:B------:R-:W3:Y:S02]  /*0180*/  @!P0 LDG.E.64 R10, desc[UR4][R2.64] ;  /* 0x00000004020a8981 */ /* 0x000ee4000c1e1b00 */
[----:B--2---:R-:W-:Y:S02]  /*0190*/  IMAD.WIDE R4, R7, 0x4, R4 ;  /* 0x0000000407047825 */ /* 0x004fe400078e0204 */
[----:B------:R-:W1:Y:S03]  /*01a0*/  LDC.64 R6, c[0x0][0x220] ;  /* 0x00008800ff067b82 */ /* 0x000e660000000a00 */
[----:B------:R-:W3:Y:S01]  /*01b0*/  @!P0 LDG.E.EL.64 R12, desc[UR4][R4.64] ;  /* 0x00000004040c8981 */ /* 0x000ee2000c2e1b00 */
[----:B-1----:R-:W-:-:S04]  /*01c0*/  IMAD.WIDE R6, R9, 0x4, R6 ;  /* 0x0000000409067825 */ /* 0x002fc800078e0206 */
[----:B---3--:R-:W-:Y:S01]  /*01d0*/  FADD R10, R12, R10 ;  /* 0x0000000a0c0a7221 */ /* 0x008fe20000000000 */
[----:B------:R-:W-:Y:S01]  /*01e0*/  FADD R11, R13, R11 ;  /* 0x0000000b0d0b7221 */ /* 0x000fe20000000000 */
[----:B------:R-:W-:Y:S06]  /*01f0*/  @P0 EXIT ;  /* 0x000000000000094d */ /* 0x000fec0003800000 */
[----:B------:R-:W-:Y:S01]  /*0200*/  STG.E.64 desc[UR4][R6.64], R10 ;  /* 0x0000000a06007986 */ /* 0x000fe2000c101b04 */
[----:B------:R-:W-:Y:S05]  /*0210*/  EXIT ;  /* 0x000000000000794d */ /* 0x000fea0003800000 */
.L_x_0:
[----:B------:R-:W-:-:S00]  /*0220*/  BRA `(.L_x_0) ;  /* 0xfffffffc00fc7947 */ /* 0x000fc0000383ffff */
[----:B------:R-:W-:-:S00]  /*0230*/  NOP ;  /* 0x0000000000007918 */ /* 0x000fc00000000000 */
        /* <DEDUP_REMOVED lines=12> */
.L_x_1:


//--------------------- .nv.constant0.triton_poi_fused_add_0 --------------------------
	.section	.nv.constant0.triton_poi_fused_add_0,"a",@progbits
	.sectionflags	@""
	.align	4
.nv.constant0.triton_poi_fused_add_0:
	.zero		556
